//
// Generated by NVIDIA NVVM Compiler
//
// Compiler Build ID: CL-36424714
// Cuda compilation tools, release 13.0, V13.0.88
// Based on NVVM 20.0.0
//

.version 9.0
.target sm_100
.address_size 64

	// .globl	_Z7reduce0PiS_j
// _ZZ7reduce0PiS_jE5sdata has been demoted

.visible .entry _Z7reduce0PiS_j(
	.param .u64 .ptr .align 1 _Z7reduce0PiS_j_param_0,
	.param .u64 .ptr .align 1 _Z7reduce0PiS_j_param_1,
	.param .u32 _Z7reduce0PiS_j_param_2
)
{
	.reg .pred 	%p<5>;
	.reg .b32 	%r<25>;
	.reg .b64 	%rd<9>;
	// demoted variable
	.shared .align 4 .b8 _ZZ7reduce0PiS_jE5sdata[1024];
	ld.param.u64 	%rd1, [_Z7reduce0PiS_j_param_0];
	ld.param.u64 	%rd2, [_Z7reduce0PiS_j_param_1];
	ld.param.u32 	%r11, [_Z7reduce0PiS_j_param_2];
	mov.u32 	%r1, %tid.x;
	mov.u32 	%r2, %ctaid.x;
	mov.u32 	%r3, %ntid.x;
	mad.lo.s32 	%r4, %r2, %r3, %r1;
	setp.ge.u32 	%p1, %r4, %r11;
	mov.b32 	%r23, 0;
	@%p1 bra 	$L__BB0_2;
	cvta.to.global.u64 	%rd3, %rd1;
	mul.wide.s32 	%rd4, %r4, 4;
	add.s64 	%rd5, %rd3, %rd4;
	ld.global.u32 	%r23, [%rd5];
$L__BB0_2:
	shl.b32 	%r12, %r1, 2;
	mov.u32 	%r13, _ZZ7reduce0PiS_jE5sdata;
	add.s32 	%r7, %r13, %r12;
	st.shared.u32 	[%r7], %r23;
	bar.sync 	0;
	setp.lt.u32 	%p2, %r3, 2;
	@%p2 bra 	$L__BB0_7;
	mov.b32 	%r24, 1;
$L__BB0_4:
	shl.b32 	%r9, %r24, 1;
	add.s32 	%r15, %r9, -1;
	and.b32  	%r16, %r15, %r1;
	setp.ne.s32 	%p3, %r16, 0;
	@%p3 bra 	$L__BB0_6;
	shl.b32 	%r17, %r24, 2;
	add.s32 	%r18, %r7, %r17;
	ld.shared.u32 	%r19, [%r18];
	ld.shared.u32 	%r20, [%r7];
	add.s32 	%r21, %r20, %r19;
	st.shared.u32 	[%r7], %r21;
$L__BB0_6:
	bar.sync 	0;
	setp.lt.u32 	%p4, %r9, %r3;
	mov.u32 	%r24, %r9;
	@%p4 bra 	$L__BB0_4;
$L__BB0_7:
	cvta.to.global.u64 	%rd6, %rd2;
	ld.shared.u32 	%r22, [_ZZ7reduce0PiS_jE5sdata];
	mul.wide.u32 	%rd7, %r2, 4;
	add.s64 	%rd8, %rd6, %rd7;
	st.global.u32 	[%rd8], %r22;
	ret;

}


// ===== COMPILED SASS (sm_100) =====

	.target	sm_100

	.elftype	@"ET_EXEC"


//--------------------- .note.nv.tkinfo           --------------------------
	.section	.note.nv.tkinfo,"",@"SHT_NOTE"
	.sectionflags	@"SHF_NOTE_NV_TKINFO"
	.tkinfo
        /*0018*/ 	.word	0x00000002
        /*0030*/ 	.string	""
        /*0030*/ 	.string	"ptxas"
        /*0030*/ 	.string	"Cuda compilation tools, release 13.0, V13.0.88"
        /*0030*/ 	.string	"Build cuda_13.0.r13.0/compiler.36424714_0"
        /*0030*/ 	.string	"-arch sm_100 -m 64 "



//--------------------- .note.nv.cuinfo           --------------------------
	.section	.note.nv.cuinfo,"",@"SHT_NOTE"
	.sectionflags	@"SHF_NOTE_NV_CUINFO"
        /*0018*/ 	.short	0x0002
        /*001a*/ 	.short	0x0064
        /*001c*/ 	.short	0x0082
	.zero		2


//--------------------- .nv.info                  --------------------------
	.section	.nv.info,"",@"SHT_CUDA_INFO"
	.align	4


	//----- nvinfo : EIATTR_REGCOUNT
	.align		4
        /*0000*/ 	.byte	0x04, 0x2f
        /*0002*/ 	.short	(.L_1 - .L_0)
	.align		4
.L_0:
        /*0004*/ 	.word	index@(_Z7reduce0PiS_j)
        /*0008*/ 	.word	0x0000000b


	//----- nvinfo : EIATTR_FRAME_SIZE
	.align		4
.L_1:
        /*000c*/ 	.byte	0x04, 0x11
        /*000e*/ 	.short	(.L_3 - .L_2)
	.align		4
.L_2:
        /*0010*/ 	.word	index@(_Z7reduce0PiS_j)
        /*0014*/ 	.word	0x00000000


	//----- nvinfo : EIATTR_MIN_STACK_SIZE
	.align		4
.L_3:
        /*0018*/ 	.byte	0x04, 0x12
        /*001a*/ 	.short	(.L_5 - .L_4)
	.align		4
.L_4:
        /*001c*/ 	.word	index@(_Z7reduce0PiS_j)
        /*0020*/ 	.word	0x00000000
.L_5:


//--------------------- .nv.compat                --------------------------
	.section	.nv.compat,"",@"SHT_CUDA_COMPAT_INFO"
	.align	4
        /*0000*/ 	.byte	0x02, 0x09, 0x00, 0x00, 0x02, 0x02, 0x01, 0x00, 0x02, 0x05, 0x05, 0x00, 0x03, 0x07, 0x01, 0x01
        /*0010*/ 	.byte	0x02, 0x03, 0x00, 0x00, 0x02, 0x06, 0x01, 0x00, 0x04, 0x0b, 0x08, 0x00, 0x09, 0x00, 0x00, 0x00
        /*0020*/ 	.byte	0x00, 0x00, 0x00, 0x00


//--------------------- .nv.info._Z7reduce0PiS_j  --------------------------
	.section	.nv.info._Z7reduce0PiS_j,"",@"SHT_CUDA_INFO"
	.sectionflags	@""
	.align	4


	//----- nvinfo : EIATTR_CUDA_API_VERSION
	.align		4
        /*0000*/ 	.byte	0x04, 0x37
        /*0002*/ 	.short	(.L_7 - .L_6)
.L_6:
        /*0004*/ 	.word	0x00000082


	//----- nvinfo : EIATTR_KPARAM_INFO
	.align		4
.L_7:
        /*0008*/ 	.byte	0x04, 0x17
        /*000a*/ 	.short	(.L_9 - .L_8)
.L_8:
        /*000c*/ 	.word	0x00000000
        /*0010*/ 	.short	0x0002
        /*0012*/ 	.short	0x0010
        /*0014*/ 	.byte	0x00, 0xf0, 0x11, 0x00


	//----- nvinfo : EIATTR_KPARAM_INFO
	.align		4
.L_9:
        /*0018*/ 	.byte	0x04, 0x17
        /*001a*/ 	.short	(.L_11 - .L_10)
.L_10:
        /*001c*/ 	.word	0x00000000
        /*0020*/ 	.short	0x0001
        /*0022*/ 	.short	0x0008
        /*0024*/ 	.byte	0x00, 0xf5, 0x21, 0x00


	//----- nvinfo : EIATTR_KPARAM_INFO
	.align		4
.L_11:
        /*0028*/ 	.byte	0x04, 0x17
        /*002a*/ 	.short	(.L_13 - .L_12)
.L_12:
        /*002c*/ 	.word	0x00000000
        /*0030*/ 	.short	0x0000
        /*0032*/ 	.short	0x0000
        /*0034*/ 	.byte	0x00, 0xf5, 0x21, 0x00


	//----- nvinfo : EIATTR_SPARSE_MMA_MASK
	.align		4
.L_13:
        /*0038*/ 	.byte	0x03, 0x50
        /*003a*/ 	.short	0x0000


	//----- nvinfo : EIATTR_MAXREG_COUNT
	.align		4
        /*003c*/ 	.byte	0x03, 0x1b
        /*003e*/ 	.short	0x00ff


	//----- nvinfo : EIATTR_NUM_BARRIERS
	.align		4
        /*0040*/ 	.byte	0x02, 0x4c
        /*0042*/ 	.byte	0x01
	.zero		1


	//----- nvinfo : EIATTR_MERCURY_ISA_VERSION
	.align		4
        /*0044*/ 	.byte	0x03, 0x5f
        /*0046*/ 	.short	0x0101


	//----- nvinfo : EIATTR_VRC_CTA_INIT_COUNT
	.align		4
        /*0048*/ 	.byte	0x02, 0x4a
	.zero		1
	.zero		1


	//----- nvinfo : EIATTR_EXIT_INSTR_OFFSETS
	.align		4
        /*004c*/ 	.byte	0x04, 0x1c
        /*004e*/ 	.short	(.L_15 - .L_14)


	//   ....[0]....
.L_14:
        /*0050*/ 	.word	0x00000280


	//----- nvinfo : EIATTR_CBANK_PARAM_SIZE
	.align		4
.L_15:
        /*0054*/ 	.byte	0x03, 0x19
        /*0056*/ 	.short	0x0014


	//----- nvinfo : EIATTR_PARAM_CBANK
	.align		4
        /*0058*/ 	.byte	0x04, 0x0a
        /*005a*/ 	.short	(.L_17 - .L_16)
	.align		4
.L_16:
        /*005c*/ 	.word	index@(.nv.constant0._Z7reduce0PiS_j)
        /*0060*/ 	.short	0x0380
        /*0062*/ 	.short	0x0014


	//----- nvinfo : EIATTR_SW_WAR
	.align		4
.L_17:
        /*0064*/ 	.byte	0x04, 0x36
        /*0066*/ 	.short	(.L_19 - .L_18)
.L_18:
        /*0068*/ 	.word	0x00000008
.L_19:


//--------------------- .nv.callgraph             --------------------------
	.section	.nv.callgraph,"",@"SHT_CUDA_CALLGRAPH"
	.align	4
	.sectionentsize	8
	.align		4
        /*0000*/ 	.word	0x00000000
	.align		4
        /*0004*/ 	.word	0xffffffff
	.align		4
        /*0008*/ 	.word	0x00000000
	.align		4
        /*000c*/ 	.word	0xfffffffe
	.align		4
        /*0010*/ 	.word	0x00000000
	.align		4
        /*0014*/ 	.word	0xfffffffd
	.align		4
        /*0018*/ 	.word	0x00000000
	.align		4
        /*001c*/ 	.word	0xfffffffc


//--------------------- .text._Z7reduce0PiS_j     --------------------------
	.section	.text._Z7reduce0PiS_j,"ax",@progbits
	.align	128
        .global         _Z7reduce0PiS_j
        .type           _Z7reduce0PiS_j,@function
        .size           _Z7reduce0PiS_j,(.L_x_3 - _Z7reduce0PiS_j)
        .other          _Z7reduce0PiS_j,@"STO_CUDA_ENTRY STV_DEFAULT"
_Z7reduce0PiS_j:
.text._Z7reduce0PiS_j:
[----:B------:R-:W-:Y:S01]  /*0000*/  LDC R1, c[0x0][0x37c] ;  /* 0x0000df00ff017b82 */ /* 0x000fe20000000800 */
[----:B------:R-:W0:Y:S01]  /*0010*/  S2R R7, SR_TID.X ;  /* 0x0000000000077919 */ /* 0x000e220000002100 */
[----:B------:R-:W0:Y:S01]  /*0020*/  LDCU UR8, c[0x0][0x360] ;  /* 0x00006c00ff0877ac */ /* 0x000e220008000800 */
[----:B------:R-:W-:Y:S01]  /*0030*/  IMAD.MOV.U32 R0, RZ, RZ, RZ ;  /* 0x000000ffff007224 */ /* 0x000fe200078e00ff */
[----:B------:R-:W0:Y:S01]  /*0040*/  S2R R6, SR_CTAID.X ;  /* 0x0000000000067919 */ /* 0x000e220000002500 */
[----:B------:R-:W1:Y:S01]  /*0050*/  LDCU UR4, c[0x0][0x390] ;  /* 0x00007200ff0477ac */ /* 0x000e620008000800 */
[----:B------:R-:W2:Y:S01]  /*0060*/  LDCU.64 UR6, c[0x0][0x358] ;  /* 0x00006b00ff0677ac */ /* 0x000ea20008000a00 */
[----:B0-----:R-:W-:-:S05]  /*0070*/  IMAD R5, R6, UR8, R7 ;  /* 0x0000000806057c24 */ /* 0x001fca000f8e0207 */
[----:B-1----:R-:W-:-:S13]  /*0080*/  ISETP.GE.U32.AND P0, PT, R5, UR4, PT ;  /* 0x0000000405007c0c */ /* 0x002fda000bf06070 */
[----:B------:R-:W0:Y:S02]  /*0090*/  @!P0 LDC.64 R2, c[0x0][0x380] ;  /* 0x0000e000ff028b82 */ /* 0x000e240000000a00 */
[----:B0-----:R-:W-:-:S05]  /*00a0*/  @!P0 IMAD.WIDE R2, R5, 0x4, R2 ;  /* 0x0000000405028825 */ /* 0x001fca00078e0202 */
[----:B--2---:R-:W2:Y:S01]  /*00b0*/  @!P0 LDG.E R0, desc[UR6][R2.64] ;  /* 0x0000000602008981 */ /* 0x004ea2000c1e1900 */
[----:B------:R-:W0:Y:S01]  /*00c0*/  S2UR UR5, SR_CgaCtaId ;  /* 0x00000000000579c3 */ /* 0x000e220000008800 */
[----:B------:R-:W-:Y:S01]  /*00d0*/  UMOV UR4, 0x400 ;  /* 0x0000040000047882 */ /* 0x000fe20000000000 */
[----:B------:R-:W-:Y:S02]  /*00e0*/  UISETP.GE.U32.AND UP0, UPT, UR8, 0x2, UPT ;  /* 0x000000020800788c */ /* 0x000fe4000bf06070 */
[----:B0-----:R-:W-:-:S06]  /*00f0*/  ULEA UR4, UR5, UR4, 0x18 ;  /* 0x0000000405047291 */ /* 0x001fcc000f8ec0ff */
[----:B------:R-:W-:-:S05]  /*0100*/  LEA R5, R7, UR4, 0x2 ;  /* 0x0000000407057c11 */ /* 0x000fca000f8e10ff */
[----:B--2---:R0:W-:Y:S01]  /*0110*/  STS [R5], R0 ;  /* 0x0000000005007388 */ /* 0x0041e20000000800 */
[----:B------:R-:W-:Y:S06]  /*0120*/  BAR.SYNC.DEFER_BLOCKING 0x0 ;  /* 0x0000000000007b1d */ /* 0x000fec0000010000 */
[----:B------:R-:W-:Y:S05]  /*0130*/  BRA.U !UP0, `(.L_x_0) ;  /* 0x0000000108347547 */ /* 0x000fea000b800000 */
[----:B0-----:R-:W-:-:S07]  /*0140*/  HFMA2 R0, -RZ, RZ, 0, 5.9604644775390625e-08 ;  /* 0x00000001ff007431 */ /* 0x001fce00000001ff */
.L_x_1:
[----:B------:R-:W-:-:S05]  /*0150*/  IMAD.SHL.U32 R8, R0, 0x2, RZ ;  /* 0x0000000200087824 */ /* 0x000fca00078e00ff */
[----:B------:R-:W-:-:S04]  /*0160*/  IADD3 R2, PT, PT, R8, -0x1, RZ ;  /* 0xffffffff08027810 */ /* 0x000fc80007ffe0ff */
[----:B------:R-:W-:-:S13]  /*0170*/  LOP3.LUT P0, RZ, R2, R7, RZ, 0xc0, !PT ;  /* 0x0000000702ff7212 */ /* 0x000fda000780c0ff */
[----:B------:R-:W-:Y:S01]  /*0180*/  @!P0 IMAD R2, R0, 0x4, R5 ;  /* 0x0000000400028824 */ /* 0x000fe200078e0205 */
[----:B------:R-:W-:Y:S01]  /*0190*/  @!P0 LDS R3, [R5] ;  /* 0x0000000005038984 */ /* 0x000fe20000000800 */
[----:B------:R-:W-:-:S04]  /*01a0*/  IMAD.MOV.U32 R0, RZ, RZ, R8 ;  /* 0x000000ffff007224 */ /* 0x000fc800078e0008 */
[----:B------:R-:W0:Y:S02]  /*01b0*/  @!P0 LDS R2, [R2] ;  /* 0x0000000002028984 */ /* 0x000e240000000800 */
[----:B0-----:R-:W-:-:S05]  /*01c0*/  @!P0 IADD3 R4, PT, PT, R2, R3, RZ ;  /* 0x0000000302048210 */ /* 0x001fca0007ffe0ff */
[----:B------:R1:W-:Y:S01]  /*01d0*/  @!P0 STS [R5], R4 ;  /* 0x0000000405008388 */ /* 0x0003e20000000800 */
[----:B------:R-:W-:Y:S01]  /*01e0*/  BAR.SYNC.DEFER_BLOCKING 0x0 ;  /* 0x0000000000007b1d */ /* 0x000fe20000010000 */
[----:B------:R-:W-:-:S13]  /*01f0*/  ISETP.GE.U32.AND P0, PT, R8, UR8, PT ;  /* 0x0000000808007c0c */ /* 0x000fda000bf06070 */
[----:B-1----:R-:W-:Y:S05]  /*0200*/  @!P0 BRA `(.L_x_1) ;  /* 0xfffffffc00d08947 */ /* 0x002fea000383ffff */
.L_x_0:
[----:B------:R-:W1:Y:S01]  /*0210*/  S2UR UR5, SR_CgaCtaId ;  /* 0x00000000000579c3 */ /* 0x000e620000008800 */
[----:B------:R-:W-:-:S07]  /*0220*/  UMOV UR4, 0x400 ;  /* 0x0000040000047882 */ /* 0x000fce0000000000 */
[----:B------:R-:W2:Y:S01]  /*0230*/  LDC.64 R2, c[0x0][0x388] ;  /* 0x0000e200ff027b82 */ /* 0x000ea20000000a00 */
[----:B-1----:R-:W-:Y:S01]  /*0240*/  ULEA UR4, UR5, UR4, 0x18 ;  /* 0x0000000405047291 */ /* 0x002fe2000f8ec0ff */
[----:B--2---:R-:W-:-:S08]  /*0250*/  IMAD.WIDE.U32 R2, R6, 0x4, R2 ;  /* 0x0000000406027825 */ /* 0x004fd000078e0002 */
[----:B0-----:R-:W0:Y:S04]  /*0260*/  LDS R5, [UR4] ;  /* 0x00000004ff057984 */ /* 0x001e280008000800 */
[----:B0-----:R-:W-:Y:S01]  /*0270*/  STG.E desc[UR6][R2.64], R5 ;  /* 0x0000000502007986 */ /* 0x001fe2000c101906 */
[----:B------:R-:W-:Y:S05]  /*0280*/  EXIT ;  /* 0x000000000000794d */ /* 0x000fea0003800000 */
.L_x_2:
[----:B------:R-:W-:-:S00]  /*0290*/  BRA `(.L_x_2) ;  /* 0xfffffffc00fc7947 */ /* 0x000fc0000383ffff */
[----:B------:R-:W-:-:S00]  /*02a0*/  NOP ;  /* 0x0000000000007918 */ /* 0x000fc00000000000 */
        /* <DEDUP_REMOVED lines=13> */
.L_x_3:


//--------------------- .nv.shared._Z7reduce0PiS_j --------------------------
	.section	.nv.shared._Z7reduce0PiS_j,"aw",@nobits
	.sectionflags	@""
	.align	4
.nv.shared._Z7reduce0PiS_j:
	.zero		2048


//--------------------- .nv.shared.reserved.0     --------------------------
	.section	.nv.shared.reserved.0,"aw",@nobits
	.weak		__nv_reservedSMEM_offset_0_alias
	.size		__nv_reservedSMEM_offset_0_alias, 0, 64
	.other		__nv_reservedSMEM_offset_0_alias,@"STO_CUDA_RESERVED_SHARED STV_DEFAULT"
__nv_reservedSMEM_offset_0_alias:
	.zero		0
	.zero		64


//--------------------- .nv.constant0._Z7reduce0PiS_j --------------------------
	.section	.nv.constant0._Z7reduce0PiS_j,"a",@progbits
	.sectionflags	@""
	.align	4
.nv.constant0._Z7reduce0PiS_j:
	.zero		916


//--------------------- SYMBOLS --------------------------

	.type		.nv.reservedSmem.offset0,@object
	.size		.nv.reservedSmem.offset0,0x4
	.type		.nv.reservedSmem.cap,@object
	.size		.nv.reservedSmem.cap,0x4
